//
// Generated by NVIDIA NVVM Compiler
//
// Compiler Build ID: CL-36424714
// Cuda compilation tools, release 13.0, V13.0.88
// Based on NVVM 20.0.0
//

.version 9.0
.target sm_100
.address_size 64

	// .globl	_Z7mysgemmiiiPKfS0_Pf
// _ZZ7mysgemmiiiPKfS0_PfE5tileA has been demoted
// _ZZ7mysgemmiiiPKfS0_PfE5tileB has been demoted

.visible .entry _Z7mysgemmiiiPKfS0_Pf(
	.param .u32 _Z7mysgemmiiiPKfS0_Pf_param_0,
	.param .u32 _Z7mysgemmiiiPKfS0_Pf_param_1,
	.param .u32 _Z7mysgemmiiiPKfS0_Pf_param_2,
	.param .u64 .ptr .align 1 _Z7mysgemmiiiPKfS0_Pf_param_3,
	.param .u64 .ptr .align 1 _Z7mysgemmiiiPKfS0_Pf_param_4,
	.param .u64 .ptr .align 1 _Z7mysgemmiiiPKfS0_Pf_param_5
)
{
	.reg .pred 	%p<16>;
	.reg .b32 	%r<44>;
	.reg .b32 	%f<65>;
	.reg .b64 	%rd<13>;
	// demoted variable
	.shared .align 4 .b8 _ZZ7mysgemmiiiPKfS0_PfE5tileA[1024];
	// demoted variable
	.shared .align 4 .b8 _ZZ7mysgemmiiiPKfS0_PfE5tileB[1024];
	ld.param.u32 	%r23, [_Z7mysgemmiiiPKfS0_Pf_param_0];
	ld.param.u32 	%r24, [_Z7mysgemmiiiPKfS0_Pf_param_1];
	ld.param.u32 	%r25, [_Z7mysgemmiiiPKfS0_Pf_param_2];
	ld.param.u64 	%rd3, [_Z7mysgemmiiiPKfS0_Pf_param_3];
	ld.param.u64 	%rd4, [_Z7mysgemmiiiPKfS0_Pf_param_4];
	ld.param.u64 	%rd5, [_Z7mysgemmiiiPKfS0_Pf_param_5];
	mov.u32 	%r26, %ctaid.x;
	mov.u32 	%r27, %ctaid.y;
	mov.u32 	%r39, %tid.x;
	mov.u32 	%r41, %tid.y;
	mov.u32 	%r28, %ntid.y;
	mad.lo.s32 	%r3, %r27, %r28, %r41;
	mov.u32 	%r29, %ntid.x;
	mad.lo.s32 	%r4, %r26, %r29, %r39;
	setp.lt.s32 	%p2, %r25, -15;
	mov.f32 	%f63, 0f00000000;
	@%p2 bra 	$L__BB0_9;
	shr.s32 	%r30, %r25, 31;
	shr.u32 	%r31, %r30, 28;
	add.s32 	%r32, %r25, %r31;
	shr.s32 	%r33, %r32, 4;
	neg.s32 	%r43, %r33;
	setp.lt.s32 	%p3, %r3, %r23;
	shl.b32 	%r34, %r41, 6;
	mov.u32 	%r35, _ZZ7mysgemmiiiPKfS0_PfE5tileA;
	add.s32 	%r5, %r35, %r34;
	shl.b32 	%r36, %r39, 2;
	add.s32 	%r6, %r5, %r36;
	setp.lt.s32 	%p4, %r4, %r24;
	mov.u32 	%r37, _ZZ7mysgemmiiiPKfS0_PfE5tileB;
	add.s32 	%r8, %r37, %r36;
	add.s32 	%r7, %r8, %r34;
	and.pred  	%p1, %p3, %p4;
	mad.lo.s32 	%r42, %r41, %r24, %r4;
	shl.b32 	%r11, %r24, 4;
	mad.lo.s32 	%r40, %r25, %r3, %r39;
	cvta.to.global.u64 	%rd1, %rd3;
	cvta.to.global.u64 	%rd2, %rd4;
	mov.f32 	%f63, 0f00000000;
	not.pred 	%p11, %p1;
$L__BB0_2:
	setp.ge.s32 	%p5, %r3, %r23;
	setp.ge.s32 	%p6, %r39, %r25;
	mov.f32 	%f61, 0f00000000;
	or.pred  	%p7, %p5, %p6;
	@%p7 bra 	$L__BB0_4;
	mul.wide.s32 	%rd6, %r40, 4;
	add.s64 	%rd7, %rd1, %rd6;
	ld.global.f32 	%f61, [%rd7];
$L__BB0_4:
	setp.ge.s32 	%p8, %r4, %r24;
	st.shared.f32 	[%r6], %f61;
	setp.ge.s32 	%p9, %r41, %r25;
	mov.f32 	%f62, 0f00000000;
	or.pred  	%p10, %p8, %p9;
	@%p10 bra 	$L__BB0_6;
	mul.wide.s32 	%rd8, %r42, 4;
	add.s64 	%rd9, %rd2, %rd8;
	ld.global.f32 	%f62, [%rd9];
$L__BB0_6:
	st.shared.f32 	[%r7], %f62;
	bar.sync 	0;
	@%p11 bra 	$L__BB0_8;
	ld.shared.f32 	%f13, [%r5];
	ld.shared.f32 	%f14, [%r8];
	fma.rn.f32 	%f15, %f13, %f14, %f63;
	ld.shared.f32 	%f16, [%r5+4];
	ld.shared.f32 	%f17, [%r8+64];
	fma.rn.f32 	%f18, %f16, %f17, %f15;
	ld.shared.f32 	%f19, [%r5+8];
	ld.shared.f32 	%f20, [%r8+128];
	fma.rn.f32 	%f21, %f19, %f20, %f18;
	ld.shared.f32 	%f22, [%r5+12];
	ld.shared.f32 	%f23, [%r8+192];
	fma.rn.f32 	%f24, %f22, %f23, %f21;
	ld.shared.f32 	%f25, [%r5+16];
	ld.shared.f32 	%f26, [%r8+256];
	fma.rn.f32 	%f27, %f25, %f26, %f24;
	ld.shared.f32 	%f28, [%r5+20];
	ld.shared.f32 	%f29, [%r8+320];
	fma.rn.f32 	%f30, %f28, %f29, %f27;
	ld.shared.f32 	%f31, [%r5+24];
	ld.shared.f32 	%f32, [%r8+384];
	fma.rn.f32 	%f33, %f31, %f32, %f30;
	ld.shared.f32 	%f34, [%r5+28];
	ld.shared.f32 	%f35, [%r8+448];
	fma.rn.f32 	%f36, %f34, %f35, %f33;
	ld.shared.f32 	%f37, [%r5+32];
	ld.shared.f32 	%f38, [%r8+512];
	fma.rn.f32 	%f39, %f37, %f38, %f36;
	ld.shared.f32 	%f40, [%r5+36];
	ld.shared.f32 	%f41, [%r8+576];
	fma.rn.f32 	%f42, %f40, %f41, %f39;
	ld.shared.f32 	%f43, [%r5+40];
	ld.shared.f32 	%f44, [%r8+640];
	fma.rn.f32 	%f45, %f43, %f44, %f42;
	ld.shared.f32 	%f46, [%r5+44];
	ld.shared.f32 	%f47, [%r8+704];
	fma.rn.f32 	%f48, %f46, %f47, %f45;
	ld.shared.f32 	%f49, [%r5+48];
	ld.shared.f32 	%f50, [%r8+768];
	fma.rn.f32 	%f51, %f49, %f50, %f48;
	ld.shared.f32 	%f52, [%r5+52];
	ld.shared.f32 	%f53, [%r8+832];
	fma.rn.f32 	%f54, %f52, %f53, %f51;
	ld.shared.f32 	%f55, [%r5+56];
	ld.shared.f32 	%f56, [%r8+896];
	fma.rn.f32 	%f57, %f55, %f56, %f54;
	ld.shared.f32 	%f58, [%r5+60];
	ld.shared.f32 	%f59, [%r8+960];
	fma.rn.f32 	%f63, %f58, %f59, %f57;
$L__BB0_8:
	bar.sync 	0;
	add.s32 	%r43, %r43, 1;
	add.s32 	%r42, %r42, %r11;
	add.s32 	%r41, %r41, 16;
	add.s32 	%r40, %r40, 16;
	add.s32 	%r39, %r39, 16;
	setp.ne.s32 	%p12, %r43, 1;
	@%p12 bra 	$L__BB0_2;
$L__BB0_9:
	setp.ge.s32 	%p13, %r3, %r23;
	setp.ge.s32 	%p14, %r4, %r24;
	or.pred  	%p15, %p13, %p14;
	@%p15 bra 	$L__BB0_11;
	mad.lo.s32 	%r38, %r24, %r3, %r4;
	cvta.to.global.u64 	%rd10, %rd5;
	mul.wide.s32 	%rd11, %r38, 4;
	add.s64 	%rd12, %rd10, %rd11;
	st.global.f32 	[%rd12], %f63;
$L__BB0_11:
	ret;

}


// ===== COMPILED SASS (sm_100) =====

	.target	sm_100

	.elftype	@"ET_EXEC"


//--------------------- .note.nv.tkinfo           --------------------------
	.section	.note.nv.tkinfo,"",@"SHT_NOTE"
	.sectionflags	@"SHF_NOTE_NV_TKINFO"
	.tkinfo
        /*0018*/ 	.word	0x00000002
        /*0030*/ 	.string	""
        /*0030*/ 	.string	"ptxas"
        /*0030*/ 	.string	"Cuda compilation tools, release 13.0, V13.0.88"
        /*0030*/ 	.string	"Build cuda_13.0.r13.0/compiler.36424714_0"
        /*0030*/ 	.string	"-arch sm_100 -m 64 "



//--------------------- .note.nv.cuinfo           --------------------------
	.section	.note.nv.cuinfo,"",@"SHT_NOTE"
	.sectionflags	@"SHF_NOTE_NV_CUINFO"
        /*0018*/ 	.short	0x0002
        /*001a*/ 	.short	0x0064
        /*001c*/ 	.short	0x0082
	.zero		2


//--------------------- .nv.info                  --------------------------
	.section	.nv.info,"",@"SHT_CUDA_INFO"
	.align	4


	//----- nvinfo : EIATTR_REGCOUNT
	.align		4
        /*0000*/ 	.byte	0x04, 0x2f
        /*0002*/ 	.short	(.L_1 - .L_0)
	.align		4
.L_0:
        /*0004*/ 	.word	index@(_Z7mysgemmiiiPKfS0_Pf)
        /*0008*/ 	.word	0x00000020


	//----- nvinfo : EIATTR_FRAME_SIZE
	.align		4
.L_1:
        /*000c*/ 	.byte	0x04, 0x11
        /*000e*/ 	.short	(.L_3 - .L_2)
	.align		4
.L_2:
        /*0010*/ 	.word	index@(_Z7mysgemmiiiPKfS0_Pf)
        /*0014*/ 	.word	0x00000000


	//----- nvinfo : EIATTR_MIN_STACK_SIZE
	.align		4
.L_3:
        /*0018*/ 	.byte	0x04, 0x12
        /*001a*/ 	.short	(.L_5 - .L_4)
	.align		4
.L_4:
        /*001c*/ 	.word	index@(_Z7mysgemmiiiPKfS0_Pf)
        /*0020*/ 	.word	0x00000000
.L_5:


//--------------------- .nv.compat                --------------------------
	.section	.nv.compat,"",@"SHT_CUDA_COMPAT_INFO"
	.align	4
        /*0000*/ 	.byte	0x02, 0x09, 0x00, 0x00, 0x02, 0x02, 0x01, 0x00, 0x02, 0x05, 0x05, 0x00, 0x03, 0x07, 0x01, 0x01
        /*0010*/ 	.byte	0x02, 0x03, 0x00, 0x00, 0x02, 0x06, 0x01, 0x00, 0x04, 0x0b, 0x08, 0x00, 0x09, 0x00, 0x00, 0x00
        /*0020*/ 	.byte	0x00, 0x00, 0x00, 0x00


//--------------------- .nv.info._Z7mysgemmiiiPKfS0_Pf --------------------------
	.section	.nv.info._Z7mysgemmiiiPKfS0_Pf,"",@"SHT_CUDA_INFO"
	.sectionflags	@""
	.align	4


	//----- nvinfo : EIATTR_CUDA_API_VERSION
	.align		4
        /*0000*/ 	.byte	0x04, 0x37
        /*0002*/ 	.short	(.L_7 - .L_6)
.L_6:
        /*0004*/ 	.word	0x00000082


	//----- nvinfo : EIATTR_KPARAM_INFO
	.align		4
.L_7:
        /*0008*/ 	.byte	0x04, 0x17
        /*000a*/ 	.short	(.L_9 - .L_8)
.L_8:
        /*000c*/ 	.word	0x00000000
        /*0010*/ 	.short	0x0005
        /*0012*/ 	.short	0x0020
        /*0014*/ 	.byte	0x00, 0xf5, 0x21, 0x00


	//----- nvinfo : EIATTR_KPARAM_INFO
	.align		4
.L_9:
        /*0018*/ 	.byte	0x04, 0x17
        /*001a*/ 	.short	(.L_11 - .L_10)
.L_10:
        /*001c*/ 	.word	0x00000000
        /*0020*/ 	.short	0x0004
        /*0022*/ 	.short	0x0018
        /*0024*/ 	.byte	0x00, 0xf5, 0x21, 0x00


	//----- nvinfo : EIATTR_KPARAM_INFO
	.align		4
.L_11:
        /*0028*/ 	.byte	0x04, 0x17
        /*002a*/ 	.short	(.L_13 - .L_12)
.L_12:
        /*002c*/ 	.word	0x00000000
        /*0030*/ 	.short	0x0003
        /*0032*/ 	.short	0x0010
        /*0034*/ 	.byte	0x00, 0xf5, 0x21, 0x00


	//----- nvinfo : EIATTR_KPARAM_INFO
	.align		4
.L_13:
        /*0038*/ 	.byte	0x04, 0x17
        /*003a*/ 	.short	(.L_15 - .L_14)
.L_14:
        /*003c*/ 	.word	0x00000000
        /*0040*/ 	.short	0x0002
        /*0042*/ 	.short	0x0008
        /*0044*/ 	.byte	0x00, 0xf0, 0x11, 0x00


	//----- nvinfo : EIATTR_KPARAM_INFO
	.align		4
.L_15:
        /*0048*/ 	.byte	0x04, 0x17
        /*004a*/ 	.short	(.L_17 - .L_16)
.L_16:
        /*004c*/ 	.word	0x00000000
        /*0050*/ 	.short	0x0001
        /*0052*/ 	.short	0x0004
        /*0054*/ 	.byte	0x00, 0xf0, 0x11, 0x00


	//----- nvinfo : EIATTR_KPARAM_INFO
	.align		4
.L_17:
        /*0058*/ 	.byte	0x04, 0x17
        /*005a*/ 	.short	(.L_19 - .L_18)
.L_18:
        /*005c*/ 	.word	0x00000000
        /*0060*/ 	.short	0x0000
        /*0062*/ 	.short	0x0000
        /*0064*/ 	.byte	0x00, 0xf0, 0x11, 0x00


	//----- nvinfo : EIATTR_SPARSE_MMA_MASK
	.align		4
.L_19:
        /*0068*/ 	.byte	0x03, 0x50
        /*006a*/ 	.short	0x0000


	//----- nvinfo : EIATTR_MAXREG_COUNT
	.align		4
        /*006c*/ 	.byte	0x03, 0x1b
        /*006e*/ 	.short	0x00ff


	//----- nvinfo : EIATTR_NUM_BARRIERS
	.align		4
        /*0070*/ 	.byte	0x02, 0x4c
        /*0072*/ 	.byte	0x01
	.zero		1


	//----- nvinfo : EIATTR_MERCURY_ISA_VERSION
	.align		4
        /*0074*/ 	.byte	0x03, 0x5f
        /*0076*/ 	.short	0x0101


	//----- nvinfo : EIATTR_VRC_CTA_INIT_COUNT
	.align		4
        /*0078*/ 	.byte	0x02, 0x4a
	.zero		1
	.zero		1


	//----- nvinfo : EIATTR_EXIT_INSTR_OFFSETS
	.align		4
        /*007c*/ 	.byte	0x04, 0x1c
        /*007e*/ 	.short	(.L_21 - .L_20)


	//   ....[0]....
.L_20:
        /*0080*/ 	.word	0x00000640


	//   ....[1]....
        /*0084*/ 	.word	0x00000690


	//----- nvinfo : EIATTR_CRS_STACK_SIZE
	.align		4
.L_21:
        /*0088*/ 	.byte	0x04, 0x1e
        /*008a*/ 	.short	(.L_23 - .L_22)
.L_22:
        /*008c*/ 	.word	0x00000000


	//----- nvinfo : EIATTR_CBANK_PARAM_SIZE
	.align		4
.L_23:
        /*0090*/ 	.byte	0x03, 0x19
        /*0092*/ 	.short	0x0028


	//----- nvinfo : EIATTR_PARAM_CBANK
	.align		4
        /*0094*/ 	.byte	0x04, 0x0a
        /*0096*/ 	.short	(.L_25 - .L_24)
	.align		4
.L_24:
        /*0098*/ 	.word	index@(.nv.constant0._Z7mysgemmiiiPKfS0_Pf)
        /*009c*/ 	.short	0x0380
        /*009e*/ 	.short	0x0028


	//----- nvinfo : EIATTR_SW_WAR
	.align		4
.L_25:
        /*00a0*/ 	.byte	0x04, 0x36
        /*00a2*/ 	.short	(.L_27 - .L_26)
.L_26:
        /*00a4*/ 	.word	0x00000008
.L_27:


//--------------------- .nv.callgraph             --------------------------
	.section	.nv.callgraph,"",@"SHT_CUDA_CALLGRAPH"
	.align	4
	.sectionentsize	8
	.align		4
        /*0000*/ 	.word	0x00000000
	.align		4
        /*0004*/ 	.word	0xffffffff
	.align		4
        /*0008*/ 	.word	0x00000000
	.align		4
        /*000c*/ 	.word	0xfffffffe
	.align		4
        /*0010*/ 	.word	0x00000000
	.align		4
        /*0014*/ 	.word	0xfffffffd
	.align		4
        /*0018*/ 	.word	0x00000000
	.align		4
        /*001c*/ 	.word	0xfffffffc


//--------------------- .text._Z7mysgemmiiiPKfS0_Pf --------------------------
	.section	.text._Z7mysgemmiiiPKfS0_Pf,"ax",@progbits
	.align	128
        .global         _Z7mysgemmiiiPKfS0_Pf
        .type           _Z7mysgemmiiiPKfS0_Pf,@function
        .size           _Z7mysgemmiiiPKfS0_Pf,(.L_x_5 - _Z7mysgemmiiiPKfS0_Pf)
        .other          _Z7mysgemmiiiPKfS0_Pf,@"STO_CUDA_ENTRY STV_DEFAULT"
_Z7mysgemmiiiPKfS0_Pf:
.text._Z7mysgemmiiiPKfS0_Pf:
[----:B------:R-:W-:Y:S01]  /*0000*/  LDC R1, c[0x0][0x37c] ;  /* 0x0000df00ff017b82 */ /* 0x000fe20000000800 */
[----:B------:R-:W0:Y:S01]  /*0010*/  S2R R12, SR_TID.Y ;  /* 0x00000000000c7919 */ /* 0x000e220000002200 */
[----:B------:R-:W1:Y:S06]  /*0020*/  LDCU UR10, c[0x0][0x388] ;  /* 0x00007100ff0a77ac */ /* 0x000e6c0008000800 */
[----:B------:R-:W0:Y:S01]  /*0030*/  S2UR UR5, SR_CTAID.Y ;  /* 0x00000000000579c3 */ /* 0x000e220000002600 */
[----:B------:R-:W-:Y:S01]  /*0040*/  HFMA2 R21, -RZ, RZ, 0, 0 ;  /* 0x00000000ff157431 */ /* 0x000fe200000001ff */
[----:B------:R-:W2:Y:S01]  /*0050*/  S2R R13, SR_TID.X ;  /* 0x00000000000d7919 */ /* 0x000ea20000002100 */
[----:B------:R-:W3:Y:S05]  /*0060*/  LDCU.64 UR8, c[0x0][0x358] ;  /* 0x00006b00ff0877ac */ /* 0x000eea0008000a00 */
[----:B------:R-:W0:Y:S08]  /*0070*/  LDC R3, c[0x0][0x364] ;  /* 0x0000d900ff037b82 */ /* 0x000e300000000800 */
[----:B------:R-:W2:Y:S01]  /*0080*/  S2UR UR4, SR_CTAID.X ;  /* 0x00000000000479c3 */ /* 0x000ea20000002500 */
[----:B-1----:R-:W-:-:S07]  /*0090*/  UISETP.GE.AND UP0, UPT, UR10, -0xf, UPT ;  /* 0xfffffff10a00788c */ /* 0x002fce000bf06270 */
[----:B------:R-:W2:Y:S01]  /*00a0*/  LDC R2, c[0x0][0x360] ;  /* 0x0000d800ff027b82 */ /* 0x000ea20000000800 */
[----:B0-----:R-:W-:Y:S02]  /*00b0*/  IMAD R0, R3, UR5, R12 ;  /* 0x0000000503007c24 */ /* 0x001fe4000f8e020c */
[----:B--2---:R-:W-:Y:S01]  /*00c0*/  IMAD R3, R2, UR4, R13 ;  /* 0x0000000402037c24 */ /* 0x004fe2000f8e020d */
[----:B---3--:R-:W-:Y:S06]  /*00d0*/  BRA.U !UP0, `(.L_x_0) ;  /* 0x00000005084c7547 */ /* 0x008fec000b800000 */
[----:B------:R-:W0:Y:S01]  /*00e0*/  S2UR UR7, SR_CgaCtaId ;  /* 0x00000000000779c3 */ /* 0x000e220000008800 */
[----:B------:R-:W1:Y:S01]  /*00f0*/  LDCU.64 UR12, c[0x0][0x380] ;  /* 0x00007000ff0c77ac */ /* 0x000e620008000a00 */
[----:B------:R-:W-:Y:S01]  /*0100*/  MOV R21, RZ ;  /* 0x000000ff00157202 */ /* 0x000fe20000000f00 */
[----:B------:R-:W-:Y:S01]  /*0110*/  IMAD R16, R0, UR10, R13 ;  /* 0x0000000a00107c24 */ /* 0x000fe2000f8e020d */
[----:B------:R-:W-:Y:S01]  /*0120*/  UMOV UR5, 0x400 ;  /* 0x0000040000057882 */ /* 0x000fe20000000000 */
[----:B------:R-:W-:-:S03]  /*0130*/  USHF.R.S32.HI UR4, URZ, 0x1f, UR10 ;  /* 0x0000001fff047899 */ /* 0x000fc6000801140a */
[----:B------:R-:W2:Y:S01]  /*0140*/  LDC R2, c[0x0][0x384] ;  /* 0x0000e100ff027b82 */ /* 0x000ea20000000800 */
[----:B------:R-:W-:Y:S02]  /*0150*/  UIADD3 UR6, UPT, UPT, UR5, 0x400, URZ ;  /* 0x0000040005067890 */ /* 0x000fe4000fffe0ff */
[----:B------:R-:W-:Y:S01]  /*0160*/  ULEA.HI UR4, UR4, UR10, URZ, 0x4 ;  /* 0x0000000a04047291 */ /* 0x000fe2000f8f20ff */
[----:B------:R-:W3:Y:S03]  /*0170*/  LDCU UR11, c[0x0][0x388] ;  /* 0x00007100ff0b77ac */ /* 0x000ee60008000800 */
[----:B------:R-:W-:Y:S01]  /*0180*/  USHF.R.S32.HI UR4, URZ, 0x4, UR4 ;  /* 0x00000004ff047899 */ /* 0x000fe20008011404 */
[----:B-1----:R-:W-:Y:S01]  /*0190*/  ISETP.GE.AND P0, PT, R3, UR13, PT ;  /* 0x0000000d03007c0c */ /* 0x002fe2000bf06270 */
[----:B------:R-:W-:Y:S01]  /*01a0*/  IMAD R15, R12, UR13, R3 ;  /* 0x0000000d0c0f7c24 */ /* 0x000fe2000f8e0203 */
[----:B------:R-:W1:Y:S02]  /*01b0*/  LDCU UR14, c[0x0][0x380] ;  /* 0x00007000ff0e77ac */ /* 0x000e640008000800 */
[----:B------:R-:W-:Y:S01]  /*01c0*/  ISETP.LT.AND P0, PT, R0, UR12, !P0 ;  /* 0x0000000c00007c0c */ /* 0x000fe2000c701270 */
[----:B0-----:R-:W-:-:S02]  /*01d0*/  ULEA UR5, UR7, UR5, 0x18 ;  /* 0x0000000507057291 */ /* 0x001fc4000f8ec0ff */
[----:B------:R-:W-:Y:S02]  /*01e0*/  ULEA UR6, UR7, UR6, 0x18 ;  /* 0x0000000607067291 */ /* 0x000fe4000f8ec0ff */
[----:B------:R-:W-:Y:S02]  /*01f0*/  UIADD3 UR4, UPT, UPT, -UR4, URZ, URZ ;  /* 0x000000ff04047290 */ /* 0x000fe4000fffe1ff */
[C---:B------:R-:W-:Y:S02]  /*0200*/  LEA R14, R12.reuse, UR5, 0x6 ;  /* 0x000000050c0e7c11 */ /* 0x040fe4000f8e30ff */
[C---:B------:R-:W-:Y:S02]  /*0210*/  LEA R17, R13.reuse, UR6, 0x2 ;  /* 0x000000060d117c11 */ /* 0x040fe4000f8e10ff */
[----:B------:R-:W-:Y:S02]  /*0220*/  LEA R18, R13, R14, 0x2 ;  /* 0x0000000e0d127211 */ /* 0x000fe400078e10ff */
[----:B---3--:R-:W-:-:S07]  /*0230*/  LEA R19, R12, R17, 0x6 ;  /* 0x000000110c137211 */ /* 0x008fce00078e30ff */
.L_x_3:
[----:B------:R-:W-:Y:S02]  /*0240*/  ISETP.GE.AND P2, PT, R13, UR11, PT ;  /* 0x0000000b0d007c0c */ /* 0x000fe4000bf46270 */
[----:B0-----:R-:W-:Y:S02]  /*0250*/  CS2R R8, SRZ ;  /* 0x0000000000087805 */ /* 0x001fe4000001ff00 */
[----:B------:R-:W-:Y:S02]  /*0260*/  ISETP.GE.AND P1, PT, R12, UR11, PT ;  /* 0x0000000b0c007c0c */ /* 0x000fe4000bf26270 */
[----:B-1----:R-:W-:Y:S02]  /*0270*/  ISETP.GE.OR P2, PT, R0, UR14, P2 ;  /* 0x0000000e00007c0c */ /* 0x002fe40009746670 */
[----:B--2---:R-:W-:-:S11]  /*0280*/  ISETP.GE.OR P1, PT, R3, R2, P1 ;  /* 0x000000020300720c */ /* 0x004fd60000f26670 */
[----:B------:R-:W0:Y:S08]  /*0290*/  @!P2 LDC.64 R6, c[0x0][0x390] ;  /* 0x0000e400ff06ab82 */ /* 0x000e300000000a00 */
[----:B------:R-:W1:Y:S01]  /*02a0*/  @!P1 LDC.64 R4, c[0x0][0x398] ;  /* 0x0000e600ff049b82 */ /* 0x000e620000000a00 */
[----:B0-----:R-:W-:-:S05]  /*02b0*/  @!P2 IMAD.WIDE R6, R16, 0x4, R6 ;  /* 0x000000041006a825 */ /* 0x001fca00078e0206 */
[----:B------:R-:W2:Y:S01]  /*02c0*/  @!P2 LDG.E R9, desc[UR8][R6.64] ;  /* 0x000000080609a981 */ /* 0x000ea2000c1e1900 */
[----:B-1----:R-:W-:-:S05]  /*02d0*/  @!P1 IMAD.WIDE R4, R15, 0x4, R4 ;  /* 0x000000040f049825 */ /* 0x002fca00078e0204 */
[----:B------:R-:W3:Y:S01]  /*02e0*/  @!P1 LDG.E R8, desc[UR8][R4.64] ;  /* 0x0000000804089981 */ /* 0x000ee2000c1e1900 */
[----:B------:R-:W-:Y:S03]  /*02f0*/  BSSY.RECONVERGENT B0, `(.L_x_1) ;  /* 0x0000029000007945 */ /* 0x000fe60003800200 */
[----:B--2---:R0:W-:Y:S04]  /*0300*/  STS [R18], R9 ;  /* 0x0000000912007388 */ /* 0x0041e80000000800 */
[----:B---3--:R0:W-:Y:S01]  /*0310*/  STS [R19], R8 ;  /* 0x0000000813007388 */ /* 0x0081e20000000800 */
[----:B------:R-:W-:Y:S06]  /*0320*/  BAR.SYNC.DEFER_BLOCKING 0x0 ;  /* 0x0000000000007b1d */ /* 0x000fec0000010000 */
[----:B------:R-:W-:Y:S05]  /*0330*/  @!P0 BRA `(.L_x_2) ;  /* 0x0000000000908947 */ /* 0x000fea0003800000 */
[----:B------:R-:W-:Y:S04]  /*0340*/  LDS R22, [R17] ;  /* 0x0000000011167984 */ /* 0x000fe80000000800 */
[----:B0-----:R-:W0:Y:S04]  /*0350*/  LDS.128 R8, [R14] ;  /* 0x000000000e087984 */ /* 0x001e280000000c00 */
[----:B------:R-:W1:Y:S04]  /*0360*/  LDS R29, [R17+0x40] ;  /* 0x00004000111d7984 */ /* 0x000e680000000800 */
[----:B------:R-:W2:Y:S04]  /*0370*/  LDS R27, [R17+0x80] ;  /* 0x00008000111b7984 */ /* 0x000ea80000000800 */
[----:B------:R-:W3:Y:S04]  /*0380*/  LDS R24, [R17+0xc0] ;  /* 0x0000c00011187984 */ /* 0x000ee80000000800 */
[----:B------:R-:W-:Y:S04]  /*0390*/  LDS R23, [R17+0x100] ;  /* 0x0001000011177984 */ /* 0x000fe80000000800 */
[----:B------:R-:W4:Y:S04]  /*03a0*/  LDS.128 R4, [R14+0x10] ;  /* 0x000010000e047984 */ /* 0x000f280000000c00 */
[----:B------:R-:W5:Y:S04]  /*03b0*/  LDS R20, [R17+0x140] ;  /* 0x0001400011147984 */ /* 0x000f680000000800 */
[----:B------:R-:W5:Y:S01]  /*03c0*/  LDS R25, [R17+0x180] ;  /* 0x0001800011197984 */ /* 0x000f620000000800 */
[----:B0-----:R-:W-:-:S03]  /*03d0*/  FFMA R8, R8, R22, R21 ;  /* 0x0000001608087223 */ /* 0x001fc60000000015 */
[----:B------:R-:W0:Y:S01]  /*03e0*/  LDS R22, [R17+0x1c0] ;  /* 0x0001c00011167984 */ /* 0x000e220000000800 */
[----:B-1----:R-:W-:-:S03]  /*03f0*/  FFMA R8, R29, R9, R8 ;  /* 0x000000091d087223 */ /* 0x002fc60000000008 */
[----:B------:R-:W-:Y:S01]  /*0400*/  LDS R21, [R17+0x200] ;  /* 0x0002000011157984 */ /* 0x000fe20000000800 */
[----:B--2---:R-:W-:-:S04]  /*0410*/  FFMA R27, R27, R10, R8 ;  /* 0x0000000a1b1b7223 */ /* 0x004fc80000000008 */
[----:B---3--:R-:W-:Y:S02]  /*0420*/  FFMA R27, R24, R11, R27 ;  /* 0x0000000b181b7223 */ /* 0x008fe4000000001b */
[----:B------:R-:W1:Y:S04]  /*0430*/  LDS.128 R8, [R14+0x20] ;  /* 0x000020000e087984 */ /* 0x000e680000000c00 */
[----:B------:R-:W2:Y:S01]  /*0440*/  LDS R24, [R17+0x240] ;  /* 0x0002400011187984 */ /* 0x000ea20000000800 */
[----:B----4-:R-:W-:-:S04]  /*0450*/  FFMA R23, R4, R23, R27 ;  /* 0x0000001704177223 */ /* 0x010fc8000000001b */
[----:B-----5:R-:W-:Y:S02]  /*0460*/  FFMA R20, R20, R5, R23 ;  /* 0x0000000514147223 */ /* 0x020fe40000000017 */
[----:B------:R-:W3:Y:S02]  /*0470*/  LDS R23, [R17+0x280] ;  /* 0x0002800011177984 */ /* 0x000ee40000000800 */
[----:B------:R-:W-:Y:S02]  /*0480*/  FFMA R25, R25, R6, R20 ;  /* 0x0000000619197223 */ /* 0x000fe40000000014 */
[----:B------:R-:W4:Y:S02]  /*0490*/  LDS R20, [R17+0x2c0] ;  /* 0x0002c00011147984 */ /* 0x000f240000000800 */
[----:B0-----:R-:W-:Y:S02]  /*04a0*/  FFMA R27, R22, R7, R25 ;  /* 0x00000007161b7223 */ /* 0x001fe40000000019 */
[----:B------:R-:W-:Y:S04]  /*04b0*/  LDS R25, [R17+0x300] ;  /* 0x0003000011197984 */ /* 0x000fe80000000800 */
[----:B------:R-:W0:Y:S04]  /*04c0*/  LDS.128 R4, [R14+0x30] ;  /* 0x000030000e047984 */ /* 0x000e280000000c00 */
[----:B------:R-:W5:Y:S01]  /*04d0*/  LDS R22, [R17+0x340] ;  /* 0x0003400011167984 */ /* 0x000f620000000800 */
[----:B-1----:R-:W-:-:S03]  /*04e0*/  FFMA R27, R8, R21, R27 ;  /* 0x00000015081b7223 */ /* 0x002fc6000000001b */
[----:B------:R-:W1:Y:S01]  /*04f0*/  LDS R21, [R17+0x380] ;  /* 0x0003800011157984 */ /* 0x000e620000000800 */
[----:B--2---:R-:W-:-:S03]  /*0500*/  FFMA R24, R24, R9, R27 ;  /* 0x0000000918187223 */ /* 0x004fc6000000001b */
[----:B------:R-:W2:Y:S01]  /*0510*/  LDS R8, [R17+0x3c0] ;  /* 0x0003c00011087984 */ /* 0x000ea20000000800 */
[----:B---3--:R-:W-:-:S04]  /*0520*/  FFMA R23, R23, R10, R24 ;  /* 0x0000000a17177223 */ /* 0x008fc80000000018 */
[----:B----4-:R-:W-:-:S04]  /*0530*/  FFMA R11, R20, R11, R23 ;  /* 0x0000000b140b7223 */ /* 0x010fc80000000017 */
[----:B0-----:R-:W-:-:S04]  /*0540*/  FFMA R11, R4, R25, R11 ;  /* 0x00000019040b7223 */ /* 0x001fc8000000000b */
[----:B-----5:R-:W-:-:S04]  /*0550*/  FFMA R22, R22, R5, R11 ;  /* 0x0000000516167223 */ /* 0x020fc8000000000b */
[----:B-1----:R-:W-:-:S04]  /*0560*/  FFMA R21, R21, R6, R22 ;  /* 0x0000000615157223 */ /* 0x002fc80000000016 */
[----:B--2---:R-:W-:-:S07]  /*0570*/  FFMA R21, R8, R7, R21 ;  /* 0x0000000708157223 */ /* 0x004fce0000000015 */
.L_x_2:
[----:B------:R-:W-:Y:S05]  /*0580*/  BSYNC.RECONVERGENT B0 ;  /* 0x0000000000007941 */ /* 0x000fea0003800200 */
.L_x_1:
[----:B------:R-:W-:Y:S01]  /*0590*/  BAR.SYNC.DEFER_BLOCKING 0x0 ;  /* 0x0000000000007b1d */ /* 0x000fe20000010000 */
[----:B------:R-:W-:Y:S01]  /*05a0*/  UIADD3 UR4, UPT, UPT, UR4, 0x1, URZ ;  /* 0x0000000104047890 */ /* 0x000fe2000fffe0ff */
[----:B------:R-:W-:Y:S02]  /*05b0*/  IADD3 R12, PT, PT, R12, 0x10, RZ ;  /* 0x000000100c0c7810 */ /* 0x000fe40007ffe0ff */
[----:B------:R-:W-:Y:S01]  /*05c0*/  IADD3 R13, PT, PT, R13, 0x10, RZ ;  /* 0x000000100d0d7810 */ /* 0x000fe20007ffe0ff */
[----:B------:R-:W-:Y:S01]  /*05d0*/  UISETP.NE.AND UP0, UPT, UR4, 0x1, UPT ;  /* 0x000000010400788c */ /* 0x000fe2000bf05270 */
[----:B------:R-:W-:Y:S02]  /*05e0*/  IADD3 R16, PT, PT, R16, 0x10, RZ ;  /* 0x0000001010107810 */ /* 0x000fe40007ffe0ff */
[----:B------:R-:W-:-:S06]  /*05f0*/  LEA R15, R2, R15, 0x4 ;  /* 0x0000000f020f7211 */ /* 0x000fcc00078e20ff */
[----:B------:R-:W-:Y:S05]  /*0600*/  BRA.U UP0, `(.L_x_3) ;  /* 0xfffffffd000c7547 */ /* 0x000fea000b83ffff */
.L_x_0:
[----:B------:R-:W1:Y:S02]  /*0610*/  LDCU.64 UR6, c[0x0][0x380] ;  /* 0x00007000ff0677ac */ /* 0x000e640008000a00 */
[----:B-1----:R-:W-:-:S04]  /*0620*/  ISETP.GE.AND P0, PT, R3, UR7, PT ;  /* 0x0000000703007c0c */ /* 0x002fc8000bf06270 */
[----:B------:R-:W-:-:S13]  /*0630*/  ISETP.GE.OR P0, PT, R0, UR6, P0 ;  /* 0x0000000600007c0c */ /* 0x000fda0008706670 */
[----:B------:R-:W-:Y:S05]  /*0640*/  @P0 EXIT ;  /* 0x000000000000094d */ /* 0x000fea0003800000 */
[----:B------:R-:W1:Y:S01]  /*0650*/  LDC.64 R4, c[0x0][0x3a0] ;  /* 0x0000e800ff047b82 */ /* 0x000e620000000a00 */
[----:B------:R-:W-:-:S04]  /*0660*/  IMAD R3, R0, UR7, R3 ;  /* 0x0000000700037c24 */ /* 0x000fc8000f8e0203 */
[----:B-1----:R-:W-:-:S05]  /*0670*/  IMAD.WIDE R2, R3, 0x4, R4 ;  /* 0x0000000403027825 */ /* 0x002fca00078e0204 */
[----:B------:R-:W-:Y:S01]  /*0680*/  STG.E desc[UR8][R2.64], R21 ;  /* 0x0000001502007986 */ /* 0x000fe2000c101908 */
[----:B------:R-:W-:Y:S05]  /*0690*/  EXIT ;  /* 0x000000000000794d */ /* 0x000fea0003800000 */
.L_x_4:
[----:B------:R-:W-:-:S00]  /*06a0*/  BRA `(.L_x_4) ;  /* 0xfffffffc00fc7947 */ /* 0x000fc0000383ffff */
[----:B------:R-:W-:-:S00]  /*06b0*/  NOP ;  /* 0x0000000000007918 */ /* 0x000fc00000000000 */
        /* <DEDUP_REMOVED lines=12> */
.L_x_5:


//--------------------- .nv.shared._Z7mysgemmiiiPKfS0_Pf --------------------------
	.section	.nv.shared._Z7mysgemmiiiPKfS0_Pf,"aw",@nobits
	.sectionflags	@""
	.align	4
.nv.shared._Z7mysgemmiiiPKfS0_Pf:
	.zero		3072


//--------------------- .nv.shared.reserved.0     --------------------------
	.section	.nv.shared.reserved.0,"aw",@nobits
	.weak		__nv_reservedSMEM_offset_0_alias
	.size		__nv_reservedSMEM_offset_0_alias, 0, 64
	.other		__nv_reservedSMEM_offset_0_alias,@"STO_CUDA_RESERVED_SHARED STV_DEFAULT"
__nv_reservedSMEM_offset_0_alias:
	.zero		0
	.zero		64


//--------------------- .nv.constant0._Z7mysgemmiiiPKfS0_Pf --------------------------
	.section	.nv.constant0._Z7mysgemmiiiPKfS0_Pf,"a",@progbits
	.sectionflags	@""
	.align	4
.nv.constant0._Z7mysgemmiiiPKfS0_Pf:
	.zero		936


//--------------------- SYMBOLS --------------------------

	.type		.nv.reservedSmem.offset0,@object
	.size		.nv.reservedSmem.offset0,0x4
	.type		.nv.reservedSmem.cap,@object
	.size		.nv.reservedSmem.cap,0x4
